//
// Generated by NVIDIA NVVM Compiler
//
// Compiler Build ID: CL-36424714
// Cuda compilation tools, release 13.0, V13.0.88
// Based on NVVM 20.0.0
//

.version 9.0
.target sm_100
.address_size 64

	// .globl	_Z9letterboxPhS_P9ImageSizeS1_S_

.visible .entry _Z9letterboxPhS_P9ImageSizeS1_S_(
	.param .u64 .ptr .align 1 _Z9letterboxPhS_P9ImageSizeS1_S__param_0,
	.param .u64 .ptr .align 1 _Z9letterboxPhS_P9ImageSizeS1_S__param_1,
	.param .u64 .ptr .align 1 _Z9letterboxPhS_P9ImageSizeS1_S__param_2,
	.param .u64 .ptr .align 1 _Z9letterboxPhS_P9ImageSizeS1_S__param_3,
	.param .u64 .ptr .align 1 _Z9letterboxPhS_P9ImageSizeS1_S__param_4
)
{
	.reg .pred 	%p<14>;
	.reg .b16 	%rs<17>;
	.reg .b32 	%r<50>;
	.reg .b32 	%f<10>;
	.reg .b64 	%rd<17>;

	ld.param.u64 	%rd5, [_Z9letterboxPhS_P9ImageSizeS1_S__param_0];
	ld.param.u64 	%rd7, [_Z9letterboxPhS_P9ImageSizeS1_S__param_1];
	ld.param.u64 	%rd8, [_Z9letterboxPhS_P9ImageSizeS1_S__param_2];
	ld.param.u64 	%rd9, [_Z9letterboxPhS_P9ImageSizeS1_S__param_3];
	ld.param.u64 	%rd6, [_Z9letterboxPhS_P9ImageSizeS1_S__param_4];
	cvta.to.global.u64 	%rd1, %rd7;
	cvta.to.global.u64 	%rd2, %rd8;
	cvta.to.global.u64 	%rd3, %rd9;
	mov.u32 	%r14, %ntid.x;
	mov.u32 	%r15, %ctaid.x;
	mov.u32 	%r16, %tid.x;
	mad.lo.s32 	%r17, %r14, %r15, %r16;
	and.b32  	%r1, %r17, 65535;
	ld.global.u16 	%rs1, [%rd3+2];
	cvt.u32.u16 	%r2, %rs1;
	setp.ge.u32 	%p1, %r1, %r2;
	@%p1 bra 	$L__BB0_10;
	mov.u32 	%r18, %tid.y;
	mov.u32 	%r19, %ctaid.y;
	mov.u32 	%r20, %ntid.y;
	mad.lo.s32 	%r21, %r20, %r19, %r18;
	and.b32  	%r3, %r21, 65535;
	ld.global.u16 	%rs2, [%rd3];
	cvt.u32.u16 	%r22, %rs2;
	setp.ge.u32 	%p2, %r3, %r22;
	@%p2 bra 	$L__BB0_10;
	cvt.rn.f32.u16 	%f1, %rs1;
	ld.global.u16 	%rs3, [%rd2+2];
	cvt.rn.f32.u16 	%f2, %rs3;
	div.rn.f32 	%f3, %f1, %f2;
	cvt.rn.f32.u16 	%f4, %rs2;
	ld.global.u16 	%rs4, [%rd2];
	cvt.rn.f32.u16 	%f5, %rs4;
	div.rn.f32 	%f6, %f4, %f5;
	setp.gt.f32 	%p3, %f3, %f6;
	selp.f32 	%f7, %f6, %f3, %p3;
	mul.f32 	%f8, %f7, %f2;
	cvt.rzi.u32.f32 	%r4, %f8;
	mul.f32 	%f9, %f7, %f5;
	cvt.rzi.u32.f32 	%r5, %f9;
	cvt.u16.u32 	%rs9, %r4;
	sub.s16 	%rs10, %rs1, %rs9;
	shr.u16 	%rs11, %rs10, 1;
	cvt.u16.u32 	%rs5, %r5;
	sub.s16 	%rs6, %rs2, %rs5;
	add.s16 	%rs12, %rs11, %rs9;
	mad.lo.s32 	%r24, %r3, %r2, %r1;
	ld.global.u16 	%rs7, [%rd3+4];
	cvt.u32.u16 	%r25, %rs7;
	mul.lo.s32 	%r6, %r24, %r25;
	cvt.u32.u16 	%r7, %rs11;
	setp.lt.u32 	%p4, %r1, %r7;
	cvt.u32.u16 	%r26, %rs12;
	setp.ge.u32 	%p5, %r1, %r26;
	or.pred  	%p6, %p4, %p5;
	@%p6 bra 	$L__BB0_4;
	shr.u16 	%rs14, %rs6, 1;
	cvt.u32.u16 	%r8, %rs14;
	setp.ge.u32 	%p7, %r3, %r8;
	add.s16 	%rs15, %rs14, %rs5;
	cvt.u32.u16 	%r28, %rs15;
	setp.lt.u32 	%p8, %r3, %r28;
	and.pred  	%p9, %p7, %p8;
	@%p9 bra 	$L__BB0_7;
$L__BB0_4:
	setp.eq.s16 	%p12, %rs7, 0;
	@%p12 bra 	$L__BB0_10;
	cvta.to.global.u64 	%rd14, %rd6;
	ld.global.u8 	%rs8, [%rd14];
	mov.b32 	%r48, 0;
$L__BB0_6:
	add.s32 	%r46, %r48, %r6;
	cvt.u64.u32 	%rd15, %r46;
	add.s64 	%rd16, %rd1, %rd15;
	st.global.u8 	[%rd16], %rs8;
	add.s32 	%r48, %r48, 1;
	ld.global.u16 	%r47, [%rd3+4];
	setp.lt.u32 	%p13, %r48, %r47;
	@%p13 bra 	$L__BB0_6;
	bra.uni 	$L__BB0_10;
$L__BB0_7:
	sub.s32 	%r29, %r1, %r7;
	cvt.u32.u16 	%r30, %rs3;
	mul.lo.s32 	%r31, %r29, %r30;
	and.b32  	%r32, %r4, 65535;
	div.u32 	%r33, %r31, %r32;
	sub.s32 	%r34, %r3, %r8;
	cvt.u32.u16 	%r35, %rs4;
	mul.lo.s32 	%r36, %r34, %r35;
	and.b32  	%r37, %r5, 65535;
	div.u32 	%r38, %r36, %r37;
	mad.lo.s32 	%r39, %r38, %r30, %r33;
	ld.global.u16 	%r40, [%rd2+4];
	mul.lo.s32 	%r11, %r39, %r40;
	setp.eq.s16 	%p10, %rs7, 0;
	@%p10 bra 	$L__BB0_10;
	cvta.to.global.u64 	%rd4, %rd5;
	mov.b32 	%r49, 0;
$L__BB0_9:
	add.s32 	%r42, %r11, %r49;
	cvt.u64.u32 	%rd10, %r42;
	add.s64 	%rd11, %rd4, %rd10;
	ld.global.u8 	%rs16, [%rd11];
	add.s32 	%r43, %r6, %r49;
	cvt.u64.u32 	%rd12, %r43;
	add.s64 	%rd13, %rd1, %rd12;
	st.global.u8 	[%rd13], %rs16;
	add.s32 	%r49, %r49, 1;
	ld.global.u16 	%r44, [%rd3+4];
	setp.lt.u32 	%p11, %r49, %r44;
	@%p11 bra 	$L__BB0_9;
$L__BB0_10:
	ret;

}


// ===== COMPILED SASS (sm_100) =====

	.target	sm_100

	.elftype	@"ET_EXEC"


//--------------------- .note.nv.tkinfo           --------------------------
	.section	.note.nv.tkinfo,"",@"SHT_NOTE"
	.sectionflags	@"SHF_NOTE_NV_TKINFO"
	.tkinfo
        /*0018*/ 	.word	0x00000002
        /*0030*/ 	.string	""
        /*0030*/ 	.string	"ptxas"
        /*0030*/ 	.string	"Cuda compilation tools, release 13.0, V13.0.88"
        /*0030*/ 	.string	"Build cuda_13.0.r13.0/compiler.36424714_0"
        /*0030*/ 	.string	"-arch sm_100 -m 64 "



//--------------------- .note.nv.cuinfo           --------------------------
	.section	.note.nv.cuinfo,"",@"SHT_NOTE"
	.sectionflags	@"SHF_NOTE_NV_CUINFO"
        /*0018*/ 	.short	0x0002
        /*001a*/ 	.short	0x0064
        /*001c*/ 	.short	0x0082
	.zero		2


//--------------------- .nv.info                  --------------------------
	.section	.nv.info,"",@"SHT_CUDA_INFO"
	.align	4


	//----- nvinfo : EIATTR_REGCOUNT
	.align		4
        /*0000*/ 	.byte	0x04, 0x2f
        /*0002*/ 	.short	(.L_1 - .L_0)
	.align		4
.L_0:
        /*0004*/ 	.word	index@(_Z9letterboxPhS_P9ImageSizeS1_S_)
        /*0008*/ 	.word	0x00000018


	//----- nvinfo : EIATTR_FRAME_SIZE
	.align		4
.L_1:
        /*000c*/ 	.byte	0x04, 0x11
        /*000e*/ 	.short	(.L_3 - .L_2)
	.align		4
.L_2:
        /*0010*/ 	.word	index@($__internal_0_$__cuda_sm3x_div_rn_noftz_f32_slowpath)
        /*0014*/ 	.word	0x00000000


	//----- nvinfo : EIATTR_FRAME_SIZE
	.align		4
.L_3:
        /*0018*/ 	.byte	0x04, 0x11
        /*001a*/ 	.short	(.L_5 - .L_4)
	.align		4
.L_4:
        /*001c*/ 	.word	index@(_Z9letterboxPhS_P9ImageSizeS1_S_)
        /*0020*/ 	.word	0x00000000


	//----- nvinfo : EIATTR_MIN_STACK_SIZE
	.align		4
.L_5:
        /*0024*/ 	.byte	0x04, 0x12
        /*0026*/ 	.short	(.L_7 - .L_6)
	.align		4
.L_6:
        /*0028*/ 	.word	index@(_Z9letterboxPhS_P9ImageSizeS1_S_)
        /*002c*/ 	.word	0x00000000
.L_7:


//--------------------- .nv.compat                --------------------------
	.section	.nv.compat,"",@"SHT_CUDA_COMPAT_INFO"
	.align	4
        /*0000*/ 	.byte	0x02, 0x09, 0x00, 0x00, 0x02, 0x02, 0x01, 0x00, 0x02, 0x05, 0x05, 0x00, 0x03, 0x07, 0x01, 0x01
        /*0010*/ 	.byte	0x02, 0x03, 0x00, 0x00, 0x02, 0x06, 0x01, 0x00, 0x04, 0x0b, 0x08, 0x00, 0x01, 0x00, 0x00, 0x00
        /*0020*/ 	.byte	0x00, 0x00, 0x00, 0x00


//--------------------- .nv.info._Z9letterboxPhS_P9ImageSizeS1_S_ --------------------------
	.section	.nv.info._Z9letterboxPhS_P9ImageSizeS1_S_,"",@"SHT_CUDA_INFO"
	.sectionflags	@""
	.align	4


	//----- nvinfo : EIATTR_CUDA_API_VERSION
	.align		4
        /*0000*/ 	.byte	0x04, 0x37
        /*0002*/ 	.short	(.L_9 - .L_8)
.L_8:
        /*0004*/ 	.word	0x00000082


	//----- nvinfo : EIATTR_KPARAM_INFO
	.align		4
.L_9:
        /*0008*/ 	.byte	0x04, 0x17
        /*000a*/ 	.short	(.L_11 - .L_10)
.L_10:
        /*000c*/ 	.word	0x00000000
        /*0010*/ 	.short	0x0004
        /*0012*/ 	.short	0x0020
        /*0014*/ 	.byte	0x00, 0xf5, 0x21, 0x00


	//----- nvinfo : EIATTR_KPARAM_INFO
	.align		4
.L_11:
        /*0018*/ 	.byte	0x04, 0x17
        /*001a*/ 	.short	(.L_13 - .L_12)
.L_12:
        /*001c*/ 	.word	0x00000000
        /*0020*/ 	.short	0x0003
        /*0022*/ 	.short	0x0018
        /*0024*/ 	.byte	0x00, 0xf5, 0x21, 0x00


	//----- nvinfo : EIATTR_KPARAM_INFO
	.align		4
.L_13:
        /*0028*/ 	.byte	0x04, 0x17
        /*002a*/ 	.short	(.L_15 - .L_14)
.L_14:
        /*002c*/ 	.word	0x00000000
        /*0030*/ 	.short	0x0002
        /*0032*/ 	.short	0x0010
        /*0034*/ 	.byte	0x00, 0xf5, 0x21, 0x00


	//----- nvinfo : EIATTR_KPARAM_INFO
	.align		4
.L_15:
        /*0038*/ 	.byte	0x04, 0x17
        /*003a*/ 	.short	(.L_17 - .L_16)
.L_16:
        /*003c*/ 	.word	0x00000000
        /*0040*/ 	.short	0x0001
        /*0042*/ 	.short	0x0008
        /*0044*/ 	.byte	0x00, 0xf5, 0x21, 0x00


	//----- nvinfo : EIATTR_KPARAM_INFO
	.align		4
.L_17:
        /*0048*/ 	.byte	0x04, 0x17
        /*004a*/ 	.short	(.L_19 - .L_18)
.L_18:
        /*004c*/ 	.word	0x00000000
        /*0050*/ 	.short	0x0000
        /*0052*/ 	.short	0x0000
        /*0054*/ 	.byte	0x00, 0xf5, 0x21, 0x00


	//----- nvinfo : EIATTR_SPARSE_MMA_MASK
	.align		4
.L_19:
        /*0058*/ 	.byte	0x03, 0x50
        /*005a*/ 	.short	0x0000


	//----- nvinfo : EIATTR_MAXREG_COUNT
	.align		4
        /*005c*/ 	.byte	0x03, 0x1b
        /*005e*/ 	.short	0x00ff


	//----- nvinfo : EIATTR_MERCURY_ISA_VERSION
	.align		4
        /*0060*/ 	.byte	0x03, 0x5f
        /*0062*/ 	.short	0x0101


	//----- nvinfo : EIATTR_VRC_CTA_INIT_COUNT
	.align		4
        /*0064*/ 	.byte	0x02, 0x4a
	.zero		1
	.zero		1


	//----- nvinfo : EIATTR_EXIT_INSTR_OFFSETS
	.align		4
        /*0068*/ 	.byte	0x04, 0x1c
        /*006a*/ 	.short	(.L_21 - .L_20)


	//   ....[0]....
.L_20:
        /*006c*/ 	.word	0x000000a0


	//   ....[1]....
        /*0070*/ 	.word	0x00000120


	//   ....[2]....
        /*0074*/ 	.word	0x00000570


	//   ....[3]....
        /*0078*/ 	.word	0x00000630


	//   ....[4]....
        /*007c*/ 	.word	0x000008d0


	//   ....[5]....
        /*0080*/ 	.word	0x00000a00


	//----- nvinfo : EIATTR_CRS_STACK_SIZE
	.align		4
.L_21:
        /*0084*/ 	.byte	0x04, 0x1e
        /*0086*/ 	.short	(.L_23 - .L_22)
.L_22:
        /*0088*/ 	.word	0x00000000


	//----- nvinfo : EIATTR_CBANK_PARAM_SIZE
	.align		4
.L_23:
        /*008c*/ 	.byte	0x03, 0x19
        /*008e*/ 	.short	0x0028


	//----- nvinfo : EIATTR_PARAM_CBANK
	.align		4
        /*0090*/ 	.byte	0x04, 0x0a
        /*0092*/ 	.short	(.L_25 - .L_24)
	.align		4
.L_24:
        /*0094*/ 	.word	index@(.nv.constant0._Z9letterboxPhS_P9ImageSizeS1_S_)
        /*0098*/ 	.short	0x0380
        /*009a*/ 	.short	0x0028


	//----- nvinfo : EIATTR_SW_WAR
	.align		4
.L_25:
        /*009c*/ 	.byte	0x04, 0x36
        /*009e*/ 	.short	(.L_27 - .L_26)
.L_26:
        /*00a0*/ 	.word	0x00000008
.L_27:


//--------------------- .nv.callgraph             --------------------------
	.section	.nv.callgraph,"",@"SHT_CUDA_CALLGRAPH"
	.align	4
	.sectionentsize	8
	.align		4
        /*0000*/ 	.word	0x00000000
	.align		4
        /*0004*/ 	.word	0xffffffff
	.align		4
        /*0008*/ 	.word	0x00000000
	.align		4
        /*000c*/ 	.word	0xfffffffe
	.align		4
        /*0010*/ 	.word	0x00000000
	.align		4
        /*0014*/ 	.word	0xfffffffd
	.align		4
        /*0018*/ 	.word	0x00000000
	.align		4
        /*001c*/ 	.word	0xfffffffc


//--------------------- .text._Z9letterboxPhS_P9ImageSizeS1_S_ --------------------------
	.section	.text._Z9letterboxPhS_P9ImageSizeS1_S_,"ax",@progbits
	.align	128
        .global         _Z9letterboxPhS_P9ImageSizeS1_S_
        .type           _Z9letterboxPhS_P9ImageSizeS1_S_,@function
        .size           _Z9letterboxPhS_P9ImageSizeS1_S_,(.L_x_16 - _Z9letterboxPhS_P9ImageSizeS1_S_)
        .other          _Z9letterboxPhS_P9ImageSizeS1_S_,@"STO_CUDA_ENTRY STV_DEFAULT"
_Z9letterboxPhS_P9ImageSizeS1_S_:
.text._Z9letterboxPhS_P9ImageSizeS1_S_:
[----:B------:R-:W-:Y:S08]  /*0000*/  LDC R1, c[0x0][0x37c] ;  /* 0x0000df00ff017b82 */ /* 0x000ff00000000800 */
[----:B------:R-:W0:Y:S01]  /*0010*/  LDC.64 R10, c[0x0][0x398] ;  /* 0x0000e600ff0a7b82 */ /* 0x000e220000000a00 */
[----:B------:R-:W0:Y:S02]  /*0020*/  LDCU.64 UR6, c[0x0][0x358] ;  /* 0x00006b00ff0677ac */ /* 0x000e240008000a00 */
[----:B0-----:R-:W2:Y:S01]  /*0030*/  LDG.E.U16 R7, desc[UR6][R10.64+0x2] ;  /* 0x000002060a077981 */ /* 0x001ea2000c1e1500 */
[----:B------:R-:W0:Y:S01]  /*0040*/  LDCU UR4, c[0x0][0x360] ;  /* 0x00006c00ff0477ac */ /* 0x000e220008000800 */
[----:B------:R-:W0:Y:S01]  /*0050*/  S2R R6, SR_CTAID.X ;  /* 0x0000000000067919 */ /* 0x000e220000002500 */
[----:B------:R-:W0:Y:S02]  /*0060*/  S2R R3, SR_TID.X ;  /* 0x0000000000037919 */ /* 0x000e240000002100 */
[----:B0-----:R-:W-:-:S05]  /*0070*/  IMAD R6, R6, UR4, R3 ;  /* 0x0000000406067c24 */ /* 0x001fca000f8e0203 */
[----:B------:R-:W-:-:S04]  /*0080*/  LOP3.LUT R6, R6, 0xffff, RZ, 0xc0, !PT ;  /* 0x0000ffff06067812 */ /* 0x000fc800078ec0ff */
[----:B--2---:R-:W-:-:S13]  /*0090*/  ISETP.GE.U32.AND P0, PT, R6, R7, PT ;  /* 0x000000070600720c */ /* 0x004fda0003f06070 */
[----:B------:R-:W-:Y:S05]  /*00a0*/  @P0 EXIT ;  /* 0x000000000000094d */ /* 0x000fea0003800000 */
[----:B------:R-:W2:Y:S01]  /*00b0*/  LDG.E.U16 R10, desc[UR6][R10.64] ;  /* 0x000000060a0a7981 */ /* 0x000ea2000c1e1500 */
[----:B------:R-:W0:Y:S01]  /*00c0*/  S2UR UR4, SR_CTAID.Y ;  /* 0x00000000000479c3 */ /* 0x000e220000002600 */
[----:B------:R-:W0:Y:S07]  /*00d0*/  S2R R5, SR_TID.Y ;  /* 0x0000000000057919 */ /* 0x000e2e0000002200 */
[----:B------:R-:W0:Y:S02]  /*00e0*/  LDC R0, c[0x0][0x364] ;  /* 0x0000d900ff007b82 */ /* 0x000e240000000800 */
[----:B0-----:R-:W-:-:S05]  /*00f0*/  IMAD R5, R0, UR4, R5 ;  /* 0x0000000400057c24 */ /* 0x001fca000f8e0205 */
[----:B------:R-:W-:-:S04]  /*0100*/  LOP3.LUT R5, R5, 0xffff, RZ, 0xc0, !PT ;  /* 0x0000ffff05057812 */ /* 0x000fc800078ec0ff */
[----:B--2---:R-:W-:-:S13]  /*0110*/  ISETP.GE.U32.AND P0, PT, R5, R10, PT ;  /* 0x0000000a0500720c */ /* 0x004fda0003f06070 */
[----:B------:R-:W-:Y:S05]  /*0120*/  @P0 EXIT ;  /* 0x000000000000094d */ /* 0x000fea0003800000 */
[----:B------:R-:W0:Y:S02]  /*0130*/  LDC.64 R2, c[0x0][0x390] ;  /* 0x0000e400ff027b82 */ /* 0x000e240000000a00 */
[----:B0-----:R-:W2:Y:S01]  /*0140*/  LDG.E.U16 R4, desc[UR6][R2.64+0x2] ;  /* 0x0000020602047981 */ /* 0x001ea2000c1e1500 */
[----:B------:R-:W-:Y:S08]  /*0150*/  I2F.U16 R0, R7 ;  /* 0x0000000700007306 */ /* 0x000ff00000101000 */
[----:B--2---:R-:W0:Y:S08]  /*0160*/  I2F.U16 R9, R4 ;  /* 0x0000000400097306 */ /* 0x004e300000101000 */
[----:B0-----:R-:W0:Y:S08]  /*0170*/  MUFU.RCP R8, R9 ;  /* 0x0000000900087308 */ /* 0x001e300000001000 */
[----:B------:R-:W1:Y:S01]  /*0180*/  FCHK P0, R0, R9 ;  /* 0x0000000900007302 */ /* 0x000e620000000000 */
[----:B0-----:R-:W-:-:S04]  /*0190*/  FFMA R11, -R9, R8, 1 ;  /* 0x3f800000090b7423 */ /* 0x001fc80000000108 */
[----:B------:R-:W-:-:S04]  /*01a0*/  FFMA R11, R8, R11, R8 ;  /* 0x0000000b080b7223 */ /* 0x000fc80000000008 */
[----:B------:R-:W-:-:S04]  /*01b0*/  FFMA R8, R0, R11, RZ ;  /* 0x0000000b00087223 */ /* 0x000fc800000000ff */
[----:B------:R-:W-:-:S04]  /*01c0*/  FFMA R12, -R9, R8, R0 ;  /* 0x00000008090c7223 */ /* 0x000fc80000000100 */
[----:B------:R-:W-:Y:S01]  /*01d0*/  FFMA R11, R11, R12, R8 ;  /* 0x0000000c0b0b7223 */ /* 0x000fe20000000008 */
[----:B-1----:R-:W-:Y:S06]  /*01e0*/  @!P0 BRA `(.L_x_0) ;  /* 0x0000000000108947 */ /* 0x002fec0003800000 */
[----:B------:R-:W-:Y:S01]  /*01f0*/  IMAD.MOV.U32 R3, RZ, RZ, R9 ;  /* 0x000000ffff037224 */ /* 0x000fe200078e0009 */
[----:B------:R-:W-:-:S07]  /*0200*/  MOV R2, 0x220 ;  /* 0x0000022000027802 */ /* 0x000fce0000000f00 */
[----:B------:R-:W-:Y:S05]  /*0210*/  CALL.REL.NOINC `($__internal_0_$__cuda_sm3x_div_rn_noftz_f32_slowpath) ;  /* 0x0000000400fc7944 */ /* 0x000fea0003c00000 */
[----:B------:R-:W-:-:S07]  /*0220*/  IMAD.MOV.U32 R11, RZ, RZ, R0 ;  /* 0x000000ffff0b7224 */ /* 0x000fce00078e0000 */
.L_x_0:
        /* <DEDUP_REMOVED lines=16> */
.L_x_1:
[----:B------:R-:W0:Y:S01]  /*0330*/  LDC.64 R2, c[0x0][0x398] ;  /* 0x0000e600ff027b82 */ /* 0x000e220000000a00 */
[----:B------:R-:W-:Y:S01]  /*0340*/  FSETP.GT.AND P0, PT, R11, R12, PT ;  /* 0x0000000c0b00720b */ /* 0x000fe20003f04000 */
[----:B------:R-:W1:Y:S01]  /*0350*/  LDCU.64 UR8, c[0x0][0x388] ;  /* 0x00007100ff0877ac */ /* 0x000e620008000a00 */
[----:B0-----:R-:W2:Y:S02]  /*0360*/  LDG.E.U16 R0, desc[UR6][R2.64+0x4] ;  /* 0x0000040602007981 */ /* 0x001ea4000c1e1500 */
[----:B------:R-:W-:Y:S01]  /*0370*/  FSEL R14, R12, R11, P0 ;  /* 0x0000000b0c0e7208 */ /* 0x000fe20000000000 */
[----:B------:R-:W-:Y:S04]  /*0380*/  BSSY.RECONVERGENT B0, `(.L_x_2) ;  /* 0x000001d000007945 */ /* 0x000fe80003800200 */
[-C--:B------:R-:W-:Y:S01]  /*0390*/  FMUL R12, R9, R14.reuse ;  /* 0x0000000e090c7220 */ /* 0x080fe20000400000 */
[----:B------:R-:W-:-:S05]  /*03a0*/  FMUL R13, R13, R14 ;  /* 0x0000000e0d0d7220 */ /* 0x000fca0000400000 */
[----:B------:R-:W0:Y:S08]  /*03b0*/  F2I.U32.TRUNC.NTZ R12, R12 ;  /* 0x0000000c000c7305 */ /* 0x000e30000020f000 */
[----:B------:R-:W3:Y:S01]  /*03c0*/  F2I.U32.TRUNC.NTZ R13, R13 ;  /* 0x0000000d000d7305 */ /* 0x000ee2000020f000 */
[----:B0-----:R-:W-:-:S05]  /*03d0*/  IMAD.MOV R16, RZ, RZ, -R12 ;  /* 0x000000ffff107224 */ /* 0x001fca00078e0a0c */
[----:B------:R-:W-:Y:S01]  /*03e0*/  PRMT R16, R16, 0x7710, RZ ;  /* 0x0000771010107816 */ /* 0x000fe200000000ff */
[----:B---3--:R-:W-:-:S04]  /*03f0*/  IMAD.MOV R11, RZ, RZ, -R13 ;  /* 0x000000ffff0b7224 */ /* 0x008fc800078e0a0d */
[----:B------:R-:W-:Y:S01]  /*0400*/  IMAD.IADD R9, R7, 0x1, R16 ;  /* 0x0000000107097824 */ /* 0x000fe200078e0210 */
[----:B------:R-:W-:-:S04]  /*0410*/  PRMT R11, R11, 0x7710, RZ ;  /* 0x000077100b0b7816 */ /* 0x000fc800000000ff */
[----:B------:R-:W-:Y:S01]  /*0420*/  LOP3.LUT R9, R9, 0xffff, RZ, 0xc0, !PT ;  /* 0x0000ffff09097812 */ /* 0x000fe200078ec0ff */
[----:B------:R-:W-:-:S03]  /*0430*/  IMAD.IADD R10, R10, 0x1, R11 ;  /* 0x000000010a0a7824 */ /* 0x000fc600078e020b */
[----:B------:R-:W-:-:S05]  /*0440*/  SHF.R.U32.HI R15, RZ, 0x1, R9 ;  /* 0x00000001ff0f7819 */ /* 0x000fca0000011609 */
[----:B------:R-:W-:Y:S01]  /*0450*/  IMAD.IADD R9, R12, 0x1, R15 ;  /* 0x000000010c097824 */ /* 0x000fe200078e020f */
[----:B------:R-:W-:-:S04]  /*0460*/  LOP3.LUT R15, R15, 0xffff, RZ, 0xc0, !PT ;  /* 0x0000ffff0f0f7812 */ /* 0x000fc800078ec0ff */
[----:B------:R-:W-:-:S04]  /*0470*/  LOP3.LUT R9, R9, 0xffff, RZ, 0xc0, !PT ;  /* 0x0000ffff09097812 */ /* 0x000fc800078ec0ff */
[----:B------:R-:W-:Y:S01]  /*0480*/  ISETP.GE.U32.AND P0, PT, R6, R9, PT ;  /* 0x000000090600720c */ /* 0x000fe20003f06070 */
[----:B------:R-:W-:-:S03]  /*0490*/  IMAD R9, R7, R5, R6 ;  /* 0x0000000507097224 */ /* 0x000fc600078e0206 */
[----:B------:R-:W-:Y:S01]  /*04a0*/  ISETP.LT.U32.OR P0, PT, R6, R15, P0 ;  /* 0x0000000f0600720c */ /* 0x000fe20000701470 */
[----:B--2---:R-:W-:-:S12]  /*04b0*/  IMAD R9, R9, R0, RZ ;  /* 0x0000000009097224 */ /* 0x004fd800078e02ff */
[----:B-1----:R-:W-:Y:S05]  /*04c0*/  @P0 BRA `(.L_x_3) ;  /* 0x0000000000200947 */ /* 0x002fea0003800000 */
[----:B------:R-:W-:-:S04]  /*04d0*/  LOP3.LUT R10, R10, 0xffff, RZ, 0xc0, !PT ;  /* 0x0000ffff0a0a7812 */ /* 0x000fc800078ec0ff */
[----:B------:R-:W-:-:S05]  /*04e0*/  SHF.R.U32.HI R10, RZ, 0x1, R10 ;  /* 0x00000001ff0a7819 */ /* 0x000fca000001160a */
[----:B------:R-:W-:Y:S01]  /*04f0*/  IMAD.IADD R7, R13, 0x1, R10 ;  /* 0x000000010d077824 */ /* 0x000fe200078e020a */
[----:B------:R-:W-:-:S04]  /*0500*/  LOP3.LUT R10, R10, 0xffff, RZ, 0xc0, !PT ;  /* 0x0000ffff0a0a7812 */ /* 0x000fc800078ec0ff */
[----:B------:R-:W-:Y:S02]  /*0510*/  LOP3.LUT R14, R7, 0xffff, RZ, 0xc0, !PT ;  /* 0x0000ffff070e7812 */ /* 0x000fe400078ec0ff */
[C---:B------:R-:W-:Y:S02]  /*0520*/  ISETP.GE.U32.AND P1, PT, R5.reuse, R10, PT ;  /* 0x0000000a0500720c */ /* 0x040fe40003f26070 */
[----:B------:R-:W-:-:S13]  /*0530*/  ISETP.GE.U32.AND P0, PT, R5, R14, PT ;  /* 0x0000000e0500720c */ /* 0x000fda0003f06070 */
[----:B------:R-:W-:Y:S05]  /*0540*/  @!P0 BRA P1, `(.L_x_4) ;  /* 0x00000000003c8947 */ /* 0x000fea0000800000 */
.L_x_3:
[----:B------:R-:W-:Y:S05]  /*0550*/  BSYNC.RECONVERGENT B0 ;  /* 0x0000000000007941 */ /* 0x000fea0003800200 */
.L_x_2:
[----:B------:R-:W-:-:S13]  /*0560*/  ISETP.NE.AND P0, PT, R0, RZ, PT ;  /* 0x000000ff0000720c */ /* 0x000fda0003f05270 */
[----:B------:R-:W-:Y:S05]  /*0570*/  @!P0 EXIT ;  /* 0x000000000000894d */ /* 0x000fea0003800000 */
[----:B------:R-:W0:Y:S02]  /*0580*/  LDC.64 R4, c[0x0][0x3a0] ;  /* 0x0000e800ff047b82 */ /* 0x000e240000000a00 */
[----:B0-----:R0:W5:Y:S01]  /*0590*/  LDG.E.U8 R7, desc[UR6][R4.64] ;  /* 0x0000000604077981 */ /* 0x001162000c1e1100 */
[----:B------:R-:W-:-:S07]  /*05a0*/  HFMA2 R0, -RZ, RZ, 0, 0 ;  /* 0x00000000ff007431 */ /* 0x000fce00000001ff */
.L_x_5:
[----:B0-----:R-:W-:-:S05]  /*05b0*/  IMAD.IADD R4, R9, 0x1, R0 ;  /* 0x0000000109047824 */ /* 0x001fca00078e0200 */
[----:B------:R-:W-:-:S05]  /*05c0*/  IADD3 R4, P0, PT, R4, UR8, RZ ;  /* 0x0000000804047c10 */ /* 0x000fca000ff1e0ff */
[----:B------:R-:W-:-:S05]  /*05d0*/  IMAD.X R5, RZ, RZ, UR9, P0 ;  /* 0x00000009ff057e24 */ /* 0x000fca00080e06ff */
[----:B-----5:R1:W-:Y:S04]  /*05e0*/  STG.E.U8 desc[UR6][R4.64], R7 ;  /* 0x0000000704007986 */ /* 0x0203e8000c101106 */
[----:B------:R-:W2:Y:S01]  /*05f0*/  LDG.E.U16 R11, desc[UR6][R2.64+0x4] ;  /* 0x00000406020b7981 */ /* 0x000ea2000c1e1500 */
[----:B------:R-:W-:-:S05]  /*0600*/  VIADD R0, R0, 0x1 ;  /* 0x0000000100007836 */ /* 0x000fca0000000000 */
[----:B--2---:R-:W-:-:S13]  /*0610*/  ISETP.GE.U32.AND P0, PT, R0, R11, PT ;  /* 0x0000000b0000720c */ /* 0x004fda0003f06070 */
[----:B-1----:R-:W-:Y:S05]  /*0620*/  @!P0 BRA `(.L_x_5) ;  /* 0xfffffffc00e08947 */ /* 0x002fea000383ffff */
[----:B------:R-:W-:Y:S05]  /*0630*/  EXIT ;  /* 0x000000000000794d */ /* 0x000fea0003800000 */
.L_x_4:
[----:B------:R-:W0:Y:S01]  /*0640*/  I2F.U16.RP R20, R12 ;  /* 0x0000000c00147306 */ /* 0x000e220000109000 */
[----:B------:R-:W1:Y:S07]  /*0650*/  LDC.64 R18, c[0x0][0x390] ;  /* 0x0000e400ff127b82 */ /* 0x000e6e0000000a00 */
[----:B------:R-:W2:Y:S08]  /*0660*/  I2F.U16.RP R21, R13 ;  /* 0x0000000d00157306 */ /* 0x000eb00000109000 */
[----:B0-----:R-:W0:Y:S08]  /*0670*/  MUFU.RCP R20, R20 ;  /* 0x0000001400147308 */ /* 0x001e300000001000 */
[----:B--2---:R-:W2:Y:S01]  /*0680*/  MUFU.RCP R21, R21 ;  /* 0x0000001500157308 */ /* 0x004ea20000001000 */
[----:B------:R-:W-:Y:S01]  /*0690*/  LOP3.LUT P2, R16, R12, 0xffff, RZ, 0xc0, !PT ;  /* 0x0000ffff0c107812 */ /* 0x000fe2000784c0ff */
[----:B-1----:R1:W5:Y:S01]  /*06a0*/  LDG.E.U16 R14, desc[UR6][R18.64+0x4] ;  /* 0x00000406120e7981 */ /* 0x002362000c1e1500 */
[----:B------:R-:W-:Y:S01]  /*06b0*/  LOP3.LUT P5, R17, R13, 0xffff, RZ, 0xc0, !PT ;  /* 0x0000ffff0d117812 */ /* 0x000fe200078ac0ff */
[----:B------:R-:W-:Y:S01]  /*06c0*/  IMAD.IADD R15, R6, 0x1, -R15 ;  /* 0x00000001060f7824 */ /* 0x000fe200078e0a0f */
[----:B------:R-:W-:Y:S01]  /*06d0*/  IADD3 R5, PT, PT, R5, -R10, RZ ;  /* 0x8000000a05057210 */ /* 0x000fe20007ffe0ff */
[----:B------:R-:W-:Y:S01]  /*06e0*/  IMAD.MOV R13, RZ, RZ, -R16 ;  /* 0x000000ffff0d7224 */ /* 0x000fe200078e0a10 */
[----:B------:R-:W-:Y:S01]  /*06f0*/  ISETP.NE.AND P6, PT, R0, RZ, PT ;  /* 0x000000ff0000720c */ /* 0x000fe20003fc5270 */
[----:B------:R-:W-:-:S02]  /*0700*/  IMAD.MOV.U32 R6, RZ, RZ, RZ ;  /* 0x000000ffff067224 */ /* 0x000fc400078e00ff */
[----:B0-----:R-:W-:Y:S02]  /*0710*/  VIADD R7, R20, 0xffffffe ;  /* 0x0ffffffe14077836 */ /* 0x001fe40000000000 */
[----:B-1----:R-:W-:Y:S02]  /*0720*/  IMAD.MOV R19, RZ, RZ, -R17 ;  /* 0x000000ffff137224 */ /* 0x002fe400078e0a11 */
[----:B------:R-:W-:Y:S02]  /*0730*/  IMAD.MOV.U32 R10, RZ, RZ, RZ ;  /* 0x000000ffff0a7224 */ /* 0x000fe400078e00ff */
[----:B------:R-:W0:Y:S01]  /*0740*/  F2I.FTZ.U32.TRUNC.NTZ R7, R7 ;  /* 0x0000000700077305 */ /* 0x000e22000021f000 */
[----:B--2---:R-:W-:Y:S02]  /*0750*/  VIADD R11, R21, 0xffffffe ;  /* 0x0ffffffe150b7836 */ /* 0x004fe40000000000 */
[----:B------:R-:W-:Y:S02]  /*0760*/  IMAD R15, R4, R15, RZ ;  /* 0x0000000f040f7224 */ /* 0x000fe400078e02ff */
[----:B------:R-:W-:-:S03]  /*0770*/  IMAD R8, R8, R5, RZ ;  /* 0x0000000508087224 */ /* 0x000fc600078e02ff */
[----:B------:R-:W1:Y:S01]  /*0780*/  F2I.FTZ.U32.TRUNC.NTZ R11, R11 ;  /* 0x0000000b000b7305 */ /* 0x000e62000021f000 */
[----:B0-----:R-:W-:-:S04]  /*0790*/  IMAD R13, R13, R7, RZ ;  /* 0x000000070d0d7224 */ /* 0x001fc800078e02ff */
[----:B------:R-:W-:-:S04]  /*07a0*/  IMAD.HI.U32 R6, R7, R13, R6 ;  /* 0x0000000d07067227 */ /* 0x000fc800078e0006 */
[----:B-1----:R-:W-:Y:S02]  /*07b0*/  IMAD R19, R19, R11, RZ ;  /* 0x0000000b13137224 */ /* 0x002fe400078e02ff */
[----:B------:R-:W-:-:S04]  /*07c0*/  IMAD.HI.U32 R5, R6, R15, RZ ;  /* 0x0000000f06057227 */ /* 0x000fc800078e00ff */
[----:B------:R-:W-:-:S04]  /*07d0*/  IMAD.HI.U32 R11, R11, R19, R10 ;  /* 0x000000130b0b7227 */ /* 0x000fc800078e000a */
[----:B------:R-:W-:Y:S02]  /*07e0*/  IMAD.MOV R6, RZ, RZ, -R5 ;  /* 0x000000ffff067224 */ /* 0x000fe400078e0a05 */
[----:B------:R-:W-:-:S04]  /*07f0*/  IMAD.HI.U32 R11, R11, R8, RZ ;  /* 0x000000080b0b7227 */ /* 0x000fc800078e00ff */
[----:B------:R-:W-:Y:S02]  /*0800*/  IMAD.MOV R7, RZ, RZ, -R11 ;  /* 0x000000ffff077224 */ /* 0x000fe400078e0a0b */
[----:B------:R-:W-:Y:S02]  /*0810*/  IMAD R15, R16, R6, R15 ;  /* 0x00000006100f7224 */ /* 0x000fe400078e020f */
[----:B------:R-:W-:-:S03]  /*0820*/  IMAD R8, R17, R7, R8 ;  /* 0x0000000711087224 */ /* 0x000fc600078e0208 */
[----:B------:R-:W-:Y:S02]  /*0830*/  ISETP.GE.U32.AND P0, PT, R15, R16, PT ;  /* 0x000000100f00720c */ /* 0x000fe40003f06070 */
[----:B------:R-:W-:-:S11]  /*0840*/  ISETP.GE.U32.AND P3, PT, R8, R17, PT ;  /* 0x000000110800720c */ /* 0x000fd60003f66070 */
[----:B------:R-:W-:Y:S02]  /*0850*/  @P0 IMAD.IADD R15, R15, 0x1, -R16 ;  /* 0x000000010f0f0824 */ /* 0x000fe400078e0a10 */
[----:B------:R-:W-:Y:S01]  /*0860*/  @P3 IMAD.IADD R8, R8, 0x1, -R17 ;  /* 0x0000000108083824 */ /* 0x000fe200078e0a11 */
[----:B------:R-:W-:Y:S01]  /*0870*/  @P3 IADD3 R11, PT, PT, R11, 0x1, RZ ;  /* 0x000000010b0b3810 */ /* 0x000fe20007ffe0ff */
[----:B------:R-:W-:Y:S01]  /*0880*/  @P0 VIADD R5, R5, 0x1 ;  /* 0x0000000105050836 */ /* 0x000fe20000000000 */
[----:B------:R-:W-:Y:S02]  /*0890*/  ISETP.GE.U32.AND P1, PT, R15, R16, PT ;  /* 0x000000100f00720c */ /* 0x000fe40003f26070 */
[----:B------:R-:W-:-:S11]  /*08a0*/  ISETP.GE.U32.AND P4, PT, R8, R17, PT ;  /* 0x000000110800720c */ /* 0x000fd60003f86070 */
[----:B------:R-:W-:Y:S02]  /*08b0*/  @P1 VIADD R5, R5, 0x1 ;  /* 0x0000000105051836 */ /* 0x000fe40000000000 */
[----:B------:R-:W-:Y:S01]  /*08c0*/  @P4 VIADD R11, R11, 0x1 ;  /* 0x000000010b0b4836 */ /* 0x000fe20000000000 */
[----:B------:R-:W-:Y:S06]  /*08d0*/  @!P6 EXIT ;  /* 0x000000000000e94d */ /* 0x000fec0003800000 */
[----:B------:R-:W-:Y:S01]  /*08e0*/  @!P2 LOP3.LUT R5, RZ, R16, RZ, 0x33, !PT ;  /* 0x00000010ff05a212 */ /* 0x000fe200078e33ff */
[----:B------:R-:W0:Y:S01]  /*08f0*/  LDCU.128 UR12, c[0x0][0x380] ;  /* 0x00007000ff0c77ac */ /* 0x000e220008000c00 */
[----:B------:R-:W-:Y:S01]  /*0900*/  @!P5 LOP3.LUT R11, RZ, R17, RZ, 0x33, !PT ;  /* 0x00000011ff0bd212 */ /* 0x000fe200078e33ff */
[----:B------:R-:W-:-:S04]  /*0910*/  UMOV UR4, URZ ;  /* 0x000000ff00047c82 */ /* 0x000fc80008000000 */
[----:B------:R-:W-:-:S04]  /*0920*/  IMAD R5, R4, R11, R5 ;  /* 0x0000000b04057224 */ /* 0x000fc800078e0205 */
[----:B-----5:R-:W-:-:S07]  /*0930*/  IMAD R14, R5, R14, RZ ;  /* 0x0000000e050e7224 */ /* 0x020fce00078e02ff */
.L_x_6:
[----:B------:R-:W-:-:S05]  /*0940*/  VIADD R4, R14, UR4 ;  /* 0x000000040e047c36 */ /* 0x000fca0008000000 */
[----:B0-----:R-:W-:-:S05]  /*0950*/  IADD3 R4, P0, PT, R4, UR12, RZ ;  /* 0x0000000c04047c10 */ /* 0x001fca000ff1e0ff */
[----:B------:R-:W-:-:S06]  /*0960*/  IMAD.X R5, RZ, RZ, UR13, P0 ;  /* 0x0000000dff057e24 */ /* 0x000fcc00080e06ff */
[----:B------:R-:W2:Y:S01]  /*0970*/  LDG.E.U8 R5, desc[UR6][R4.64] ;  /* 0x0000000604057981 */ /* 0x000ea2000c1e1100 */
[----:B------:R-:W-:-:S05]  /*0980*/  VIADD R6, R9, UR4 ;  /* 0x0000000409067c36 */ /* 0x000fca0008000000 */
[----:B------:R-:W-:-:S05]  /*0990*/  IADD3 R6, P0, PT, R6, UR14, RZ ;  /* 0x0000000e06067c10 */ /* 0x000fca000ff1e0ff */
[----:B------:R-:W-:-:S05]  /*09a0*/  IMAD.X R7, RZ, RZ, UR15, P0 ;  /* 0x0000000fff077e24 */ /* 0x000fca00080e06ff */
[----:B--2---:R1:W-:Y:S04]  /*09b0*/  STG.E.U8 desc[UR6][R6.64], R5 ;  /* 0x0000000506007986 */ /* 0x0043e8000c101106 */
[----:B------:R-:W2:Y:S01]  /*09c0*/  LDG.E.U16 R0, desc[UR6][R2.64+0x4] ;  /* 0x0000040602007981 */ /* 0x000ea2000c1e1500 */
[----:B------:R-:W-:-:S06]  /*09d0*/  UIADD3 UR4, UPT, UPT, UR4, 0x1, URZ ;  /* 0x0000000104047890 */ /* 0x000fcc000fffe0ff */
[----:B--2---:R-:W-:-:S13]  /*09e0*/  ISETP.LE.U32.AND P0, PT, R0, UR4, PT ;  /* 0x0000000400007c0c */ /* 0x004fda000bf03070 */
[----:B-1----:R-:W-:Y:S05]  /*09f0*/  @!P0 BRA `(.L_x_6) ;  /* 0xfffffffc00d08947 */ /* 0x002fea000383ffff */
[----:B------:R-:W-:Y:S05]  /*0a00*/  EXIT ;  /* 0x000000000000794d */ /* 0x000fea0003800000 */
        .weak           $__internal_0_$__cuda_sm3x_div_rn_noftz_f32_slowpath
        .type           $__internal_0_$__cuda_sm3x_div_rn_noftz_f32_slowpath,@function
        .size           $__internal_0_$__cuda_sm3x_div_rn_noftz_f32_slowpath,(.L_x_16 - $__internal_0_$__cuda_sm3x_div_rn_noftz_f32_slowpath)
$__internal_0_$__cuda_sm3x_div_rn_noftz_f32_slowpath:
[----:B------:R-:W-:Y:S02]  /*0a10*/  SHF.R.U32.HI R14, RZ, 0x17, R3 ;  /* 0x00000017ff0e7819 */ /* 0x000fe40000011603 */
[----:B------:R-:W-:Y:S02]  /*0a20*/  SHF.R.U32.HI R12, RZ, 0x17, R0 ;  /* 0x00000017ff0c7819 */ /* 0x000fe40000011600 */
[----:B------:R-:W-:Y:S02]  /*0a30*/  LOP3.LUT R14, R14, 0xff, RZ, 0xc0, !PT ;  /* 0x000000ff0e0e7812 */ /* 0x000fe400078ec0ff */
[----:B------:R-:W-:-:S03]  /*0a40*/  LOP3.LUT R15, R12, 0xff, RZ, 0xc0, !PT ;  /* 0x000000ff0c0f7812 */ /* 0x000fc600078ec0ff */
[----:B------:R-:W-:Y:S01]  /*0a50*/  VIADD R17, R14, 0xffffffff ;  /* 0xffffffff0e117836 */ /* 0x000fe20000000000 */
[----:B------:R-:W-:-:S04]  /*0a60*/  IADD3 R16, PT, PT, R15, -0x1, RZ ;  /* 0xffffffff0f107810 */ /* 0x000fc80007ffe0ff */
[----:B------:R-:W-:-:S04]  /*0a70*/  ISETP.GT.U32.AND P0, PT, R17, 0xfd, PT ;  /* 0x000000fd1100780c */ /* 0x000fc80003f04070 */
[----:B------:R-:W-:-:S13]  /*0a80*/  ISETP.GT.U32.OR P0, PT, R16, 0xfd, P0 ;  /* 0x000000fd1000780c */ /* 0x000fda0000704470 */
[----:B------:R-:W-:Y:S01]  /*0a90*/  @!P0 IMAD.MOV.U32 R12, RZ, RZ, RZ ;  /* 0x000000ffff0c8224 */ /* 0x000fe200078e00ff */
[----:B------:R-:W-:Y:S06]  /*0aa0*/  @!P0 BRA `(.L_x_7) ;  /* 0x00000000005c8947 */ /* 0x000fec0003800000 */
[----:B------:R-:W-:Y:S02]  /*0ab0*/  FSETP.GTU.FTZ.AND P0, PT, |R0|, +INF , PT ;  /* 0x7f8000000000780b */ /* 0x000fe40003f1c200 */
[----:B------:R-:W-:-:S04]  /*0ac0*/  FSETP.GTU.FTZ.AND P1, PT, |R3|, +INF , PT ;  /* 0x7f8000000300780b */ /* 0x000fc80003f3c200 */
[----:B------:R-:W-:-:S13]  /*0ad0*/  PLOP3.LUT P0, PT, P0, P1, PT, 0xf8, 0x8f ;  /* 0x00000000008f781c */ /* 0x000fda0000703f70 */
[----:B------:R-:W-:Y:S05]  /*0ae0*/  @P0 BRA `(.L_x_8) ;  /* 0x0000000400440947 */ /* 0x000fea0003800000 */
[----:B------:R-:W-:-:S13]  /*0af0*/  LOP3.LUT P0, RZ, R3, 0x7fffffff, R0, 0xc8, !PT ;  /* 0x7fffffff03ff7812 */ /* 0x000fda000780c800 */
[----:B------:R-:W-:Y:S05]  /*0b00*/  @!P0 BRA `(.L_x_9) ;  /* 0x0000000400348947 */ /* 0x000fea0003800000 */
[C---:B------:R-:W-:Y:S02]  /*0b10*/  FSETP.NEU.FTZ.AND P0, PT, |R0|.reuse, +INF , PT ;  /* 0x7f8000000000780b */ /* 0x040fe40003f1d200 */
[----:B------:R-:W-:Y:S02]  /*0b20*/  FSETP.NEU.FTZ.AND P2, PT, |R3|, +INF , PT ;  /* 0x7f8000000300780b */ /* 0x000fe40003f5d200 */
[----:B------:R-:W-:-:S11]  /*0b30*/  FSETP.NEU.FTZ.AND P1, PT, |R0|, +INF , PT ;  /* 0x7f8000000000780b */ /* 0x000fd60003f3d200 */
[----:B------:R-:W-:Y:S05]  /*0b40*/  @!P2 BRA !P0, `(.L_x_9) ;  /* 0x000000040024a947 */ /* 0x000fea0004000000 */
[----:B------:R-:W-:-:S04]  /*0b50*/  LOP3.LUT P0, RZ, R0, 0x7fffffff, RZ, 0xc0, !PT ;  /* 0x7fffffff00ff7812 */ /* 0x000fc8000780c0ff */
[----:B------:R-:W-:-:S13]  /*0b60*/  PLOP3.LUT P0, PT, P2, P0, PT, 0x2f, 0xf2 ;  /* 0x0000000000f2781c */ /* 0x000fda0001700577 */
[----:B------:R-:W-:Y:S05]  /*0b70*/  @P0 BRA `(.L_x_10) ;  /* 0x0000000400100947 */ /* 0x000fea0003800000 */
[----:B------:R-:W-:-:S04]  /*0b80*/  LOP3.LUT P0, RZ, R3, 0x7fffffff, RZ, 0xc0, !PT ;  /* 0x7fffffff03ff7812 */ /* 0x000fc8000780c0ff */
[----:B------:R-:W-:-:S13]  /*0b90*/  PLOP3.LUT P0, PT, P1, P0, PT, 0x2f, 0xf2 ;  /* 0x0000000000f2781c */ /* 0x000fda0000f00577 */
[----:B------:R-:W-:Y:S05]  /*0ba0*/  @P0 BRA `(.L_x_11) ;  /* 0x0000000000f80947 */ /* 0x000fea0003800000 */
[----:B------:R-:W-:Y:S02]  /*0bb0*/  ISETP.GE.AND P0, PT, R16, RZ, PT ;  /* 0x000000ff1000720c */ /* 0x000fe40003f06270 */
[----:B------:R-:W-:-:S11]  /*0bc0*/  ISETP.GE.AND P1, PT, R17, RZ, PT ;  /* 0x000000ff1100720c */ /* 0x000fd60003f26270 */
[----:B------:R-:W-:Y:S02]  /*0bd0*/  @P0 IMAD.MOV.U32 R12, RZ, RZ, RZ ;  /* 0x000000ffff0c0224 */ /* 0x000fe400078e00ff */
[----:B------:R-:W-:Y:S01]  /*0be0*/  @!P0 FFMA R0, R0, 1.84467440737095516160e+19, RZ ;  /* 0x5f80000000008823 */ /* 0x000fe200000000ff */
[----:B------:R-:W-:Y:S02]  /*0bf0*/  @!P0 IMAD.MOV.U32 R12, RZ, RZ, -0x40 ;  /* 0xffffffc0ff0c8424 */ /* 0x000fe400078e00ff */
[----:B------:R-:W-:Y:S02]  /*0c00*/  @!P1 FFMA R3, R3, 1.84467440737095516160e+19, RZ ;  /* 0x5f80000003039823 */ /* 0x000fe400000000ff */
[----:B------:R-:W-:-:S07]  /*0c10*/  @!P1 VIADD R12, R12, 0x40 ;  /* 0x000000400c0c9836 */ /* 0x000fce0000000000 */
.L_x_7:
[----:B------:R-:W-:Y:S01]  /*0c20*/  LEA R16, R14, 0xc0800000, 0x17 ;  /* 0xc08000000e107811 */ /* 0x000fe200078eb8ff */
[----:B------:R-:W-:-:S04]  /*0c30*/  VIADD R15, R15, 0xffffff81 ;  /* 0xffffff810f0f7836 */ /* 0x000fc80000000000 */
[----:B------:R-:W-:Y:S02]  /*0c40*/  IMAD.IADD R16, R3, 0x1, -R16 ;  /* 0x0000000103107824 */ /* 0x000fe400078e0a10 */
[C---:B------:R-:W-:Y:S01]  /*0c50*/  IMAD R0, R15.reuse, -0x800000, R0 ;  /* 0xff8000000f007824 */ /* 0x040fe200078e0200 */
[----:B------:R-:W-:Y:S01]  /*0c60*/  IADD3 R15, PT, PT, R15, 0x7f, -R14 ;  /* 0x0000007f0f0f7810 */ /* 0x000fe20007ffe80e */
[----:B------:R-:W0:Y:S01]  /*0c70*/  MUFU.RCP R3, R16 ;  /* 0x0000001000037308 */ /* 0x000e220000001000 */
[----:B------:R-:W-:-:S03]  /*0c80*/  FADD.FTZ R17, -R16, -RZ ;  /* 0x800000ff10117221 */ /* 0x000fc60000010100 */
[----:B------:R-:W-:Y:S02]  /*0c90*/  IMAD.IADD R15, R15, 0x1, R12 ;  /* 0x000000010f0f7824 */ /* 0x000fe400078e020c */
[----:B0-----:R-:W-:-:S04]  /*0ca0*/  FFMA R18, R3, R17, 1 ;  /* 0x3f80000003127423 */ /* 0x001fc80000000011 */
[----:B------:R-:W-:-:S04]  /*0cb0*/  FFMA R3, R3, R18, R3 ;  /* 0x0000001203037223 */ /* 0x000fc80000000003 */
[----:B------:R-:W-:-:S04]  /*0cc0*/  FFMA R18, R0, R3, RZ ;  /* 0x0000000300127223 */ /* 0x000fc800000000ff */
[----:B------:R-:W-:-:S04]  /*0cd0*/  FFMA R19, R17, R18, R0 ;  /* 0x0000001211137223 */ /* 0x000fc80000000000 */
[----:B------:R-:W-:-:S04]  /*0ce0*/  FFMA R18, R3, R19, R18 ;  /* 0x0000001303127223 */ /* 0x000fc80000000012 */
[----:B------:R-:W-:-:S04]  /*0cf0*/  FFMA R17, R17, R18, R0 ;  /* 0x0000001211117223 */ /* 0x000fc80000000000 */
[----:B------:R-:W-:-:S05]  /*0d00*/  FFMA R0, R3, R17, R18 ;  /* 0x0000001103007223 */ /* 0x000fca0000000012 */
[----:B------:R-:W-:-:S04]  /*0d10*/  SHF.R.U32.HI R14, RZ, 0x17, R0 ;  /* 0x00000017ff0e7819 */ /* 0x000fc80000011600 */
[----:B------:R-:W-:-:S04]  /*0d20*/  LOP3.LUT R14, R14, 0xff, RZ, 0xc0, !PT ;  /* 0x000000ff0e0e7812 */ /* 0x000fc800078ec0ff */
[----:B------:R-:W-:-:S05]  /*0d30*/  IADD3 R16, PT, PT, R14, R15, RZ ;  /* 0x0000000f0e107210 */ /* 0x000fca0007ffe0ff */
[----:B------:R-:W-:-:S05]  /*0d40*/  VIADD R12, R16, 0xffffffff ;  /* 0xffffffff100c7836 */ /* 0x000fca0000000000 */
[----:B------:R-:W-:-:S13]  /*0d50*/  ISETP.GE.U32.AND P0, PT, R12, 0xfe, PT ;  /* 0x000000fe0c00780c */ /* 0x000fda0003f06070 */
[----:B------:R-:W-:Y:S05]  /*0d60*/  @!P0 BRA `(.L_x_12) ;  /* 0x0000000000808947 */ /* 0x000fea0003800000 */
[----:B------:R-:W-:-:S13]  /*0d70*/  ISETP.GT.AND P0, PT, R16, 0xfe, PT ;  /* 0x000000fe1000780c */ /* 0x000fda0003f04270 */
[----:B------:R-:W-:Y:S05]  /*0d80*/  @P0 BRA `(.L_x_13) ;  /* 0x00000000006c0947 */ /* 0x000fea0003800000 */
[----:B------:R-:W-:-:S13]  /*0d90*/  ISETP.GE.AND P0, PT, R16, 0x1, PT ;  /* 0x000000011000780c */ /* 0x000fda0003f06270 */
[----:B------:R-:W-:Y:S05]  /*0da0*/  @P0 BRA `(.L_x_14) ;  /* 0x0000000000980947 */ /* 0x000fea0003800000 */
[----:B------:R-:W-:Y:S02]  /*0db0*/  ISETP.GE.AND P0, PT, R16, -0x18, PT ;  /* 0xffffffe81000780c */ /* 0x000fe40003f06270 */
[----:B------:R-:W-:-:S11]  /*0dc0*/  LOP3.LUT R0, R0, 0x80000000, RZ, 0xc0, !PT ;  /* 0x8000000000007812 */ /* 0x000fd600078ec0ff */
[----:B------:R-:W-:Y:S05]  /*0dd0*/  @!P0 BRA `(.L_x_14) ;  /* 0x00000000008c8947 */ /* 0x000fea0003800000 */
[CC--:B------:R-:W-:Y:S01]  /*0de0*/  FFMA.RZ R12, R3.reuse, R17.reuse, R18 ;  /* 0x00000011030c7223 */ /* 0x0c0fe2000000c012 */
[C---:B------:R-:W-:Y:S01]  /*0df0*/  VIADD R15, R16.reuse, 0x20 ;  /* 0x00000020100f7836 */ /* 0x040fe20000000000 */
[C---:B------:R-:W-:Y:S02]  /*0e00*/  ISETP.NE.AND P2, PT, R16.reuse, RZ, PT ;  /* 0x000000ff1000720c */ /* 0x040fe40003f45270 */
[----:B------:R-:W-:Y:S01]  /*0e10*/  ISETP.NE.AND P1, PT, R16, RZ, PT ;  /* 0x000000ff1000720c */ /* 0x000fe20003f25270 */
[----:B------:R-:W-:Y:S01]  /*0e20*/  IMAD.MOV R16, RZ, RZ, -R16 ;  /* 0x000000ffff107224 */ /* 0x000fe200078e0a10 */
[----:B------:R-:W-:Y:S01]  /*0e30*/  LOP3.LUT R14, R12, 0x7fffff, RZ, 0xc0, !PT ;  /* 0x007fffff0c0e7812 */ /* 0x000fe200078ec0ff */
[CCC-:B------:R-:W-:Y:S01]  /*0e40*/  FFMA.RP R12, R3.reuse, R17.reuse, R18.reuse ;  /* 0x00000011030c7223 */ /* 0x1c0fe20000008012 */
[----:B------:R-:W-:Y:S02]  /*0e50*/  FFMA.RM R3, R3, R17, R18 ;  /* 0x0000001103037223 */ /* 0x000fe40000004012 */
[----:B------:R-:W-:-:S03]  /*0e60*/  LOP3.LUT R14, R14, 0x800000, RZ, 0xfc, !PT ;  /* 0x008000000e0e7812 */ /* 0x000fc600078efcff */
[----:B------:R-:W-:Y:S02]  /*0e70*/  FSETP.NEU.FTZ.AND P0, PT, R12, R3, PT ;  /* 0x000000030c00720b */ /* 0x000fe40003f1d000 */
[----:B------:R-:W-:Y:S02]  /*0e80*/  SHF.L.U32 R15, R14, R15, RZ ;  /* 0x0000000f0e0f7219 */ /* 0x000fe400000006ff */
[----:B------:R-:W-:Y:S02]  /*0e90*/  SEL R3, R16, RZ, P2 ;  /* 0x000000ff10037207 */ /* 0x000fe40001000000 */
[----:B------:R-:W-:Y:S02]  /*0ea0*/  ISETP.NE.AND P1, PT, R15, RZ, P1 ;  /* 0x000000ff0f00720c */ /* 0x000fe40000f25270 */
[----:B------:R-:W-:Y:S02]  /*0eb0*/  SHF.R.U32.HI R3, RZ, R3, R14 ;  /* 0x00000003ff037219 */ /* 0x000fe4000001160e */
[----:B------:R-:W-:-:S02]  /*0ec0*/  PLOP3.LUT P0, PT, P0, P1, PT, 0xf8, 0x8f ;  /* 0x00000000008f781c */ /* 0x000fc40000703f70 */
[----:B------:R-:W-:Y:S02]  /*0ed0*/  SHF.R.U32.HI R15, RZ, 0x1, R3 ;  /* 0x00000001ff0f7819 */ /* 0x000fe40000011603 */
[----:B------:R-:W-:-:S04]  /*0ee0*/  SEL R12, RZ, 0x1, !P0 ;  /* 0x00000001ff0c7807 */ /* 0x000fc80004000000 */
[----:B------:R-:W-:-:S04]  /*0ef0*/  LOP3.LUT R12, R12, 0x1, R15, 0xf8, !PT ;  /* 0x000000010c0c7812 */ /* 0x000fc800078ef80f */
[----:B------:R-:W-:-:S05]  /*0f00*/  LOP3.LUT R12, R12, R3, RZ, 0xc0, !PT ;  /* 0x000000030c0c7212 */ /* 0x000fca00078ec0ff */
[----:B------:R-:W-:-:S05]  /*0f10*/  IMAD.IADD R15, R15, 0x1, R12 ;  /* 0x000000010f0f7824 */ /* 0x000fca00078e020c */
[----:B------:R-:W-:Y:S01]  /*0f20*/  LOP3.LUT R0, R15, R0, RZ, 0xfc, !PT ;  /* 0x000000000f007212 */ /* 0x000fe200078efcff */
[----:B------:R-:W-:Y:S06]  /*0f30*/  BRA `(.L_x_14) ;  /* 0x0000000000347947 */ /* 0x000fec0003800000 */
.L_x_13:
[----:B------:R-:W-:-:S04]  /*0f40*/  LOP3.LUT R0, R0, 0x80000000, RZ, 0xc0, !PT ;  /* 0x8000000000007812 */ /* 0x000fc800078ec0ff */
[----:B------:R-:W-:Y:S01]  /*0f50*/  LOP3.LUT R0, R0, 0x7f800000, RZ, 0xfc, !PT ;  /* 0x7f80000000007812 */ /* 0x000fe200078efcff */
[----:B------:R-:W-:Y:S06]  /*0f60*/  BRA `(.L_x_14) ;  /* 0x0000000000287947 */ /* 0x000fec0003800000 */
.L_x_12:
[----:B------:R-:W-:Y:S01]  /*0f70*/  IMAD R0, R15, 0x800000, R0 ;  /* 0x008000000f007824 */ /* 0x000fe200078e0200 */
[----:B------:R-:W-:Y:S06]  /*0f80*/  BRA `(.L_x_14) ;  /* 0x0000000000207947 */ /* 0x000fec0003800000 */
.L_x_11:
[----:B------:R-:W-:-:S04]  /*0f90*/  LOP3.LUT R0, R3, 0x80000000, R0, 0x48, !PT ;  /* 0x8000000003007812 */ /* 0x000fc800078e4800 */
[----:B------:R-:W-:Y:S01]  /*0fa0*/  LOP3.LUT R0, R0, 0x7f800000, RZ, 0xfc, !PT ;  /* 0x7f80000000007812 */ /* 0x000fe200078efcff */
[----:B------:R-:W-:Y:S06]  /*0fb0*/  BRA `(.L_x_14) ;  /* 0x0000000000147947 */ /* 0x000fec0003800000 */
.L_x_10:
[----:B------:R-:W-:Y:S01]  /*0fc0*/  LOP3.LUT R0, R3, 0x80000000, R0, 0x48, !PT ;  /* 0x8000000003007812 */ /* 0x000fe200078e4800 */
[----:B------:R-:W-:Y:S06]  /*0fd0*/  BRA `(.L_x_14) ;  /* 0x00000000000c7947 */ /* 0x000fec0003800000 */
.L_x_9:
[----:B------:R-:W0:Y:S01]  /*0fe0*/  MUFU.RSQ R0, -QNAN ;  /* 0xffc0000000007908 */ /* 0x000e220000001400 */
[----:B------:R-:W-:Y:S05]  /*0ff0*/  BRA `(.L_x_14) ;  /* 0x0000000000047947 */ /* 0x000fea0003800000 */
.L_x_8:
[----:B------:R-:W-:-:S07]  /*1000*/  FADD.FTZ R0, R0, R3 ;  /* 0x0000000300007221 */ /* 0x000fce0000010000 */
.L_x_14:
[----:B------:R-:W-:-:S04]  /*1010*/  IMAD.MOV.U32 R3, RZ, RZ, 0x0 ;  /* 0x00000000ff037424 */ /* 0x000fc800078e00ff */
[----:B0-----:R-:W-:Y:S05]  /*1020*/  RET.REL.NODEC R2 `(_Z9letterboxPhS_P9ImageSizeS1_S_) ;  /* 0xffffffec02f47950 */ /* 0x001fea0003c3ffff */
.L_x_15:
[----:B------:R-:W-:-:S00]  /*1030*/  BRA `(.L_x_15) ;  /* 0xfffffffc00fc7947 */ /* 0x000fc0000383ffff */
[----:B------:R-:W-:-:S00]  /*1040*/  NOP ;  /* 0x0000000000007918 */ /* 0x000fc00000000000 */
        /* <DEDUP_REMOVED lines=11> */
.L_x_16:


//--------------------- .nv.shared.reserved.0     --------------------------
	.section	.nv.shared.reserved.0,"aw",@nobits
	.weak		__nv_reservedSMEM_offset_0_alias
	.size		__nv_reservedSMEM_offset_0_alias, 0, 64
	.other		__nv_reservedSMEM_offset_0_alias,@"STO_CUDA_RESERVED_SHARED STV_DEFAULT"
__nv_reservedSMEM_offset_0_alias:
	.zero		0
	.zero		64


//--------------------- .nv.constant0._Z9letterboxPhS_P9ImageSizeS1_S_ --------------------------
	.section	.nv.constant0._Z9letterboxPhS_P9ImageSizeS1_S_,"a",@progbits
	.sectionflags	@""
	.align	4
.nv.constant0._Z9letterboxPhS_P9ImageSizeS1_S_:
	.zero		936


//--------------------- SYMBOLS --------------------------

	.type		.nv.reservedSmem.offset0,@object
	.size		.nv.reservedSmem.offset0,0x4
